//
// Generated by NVIDIA NVVM Compiler
//
// Compiler Build ID: CL-36424714
// Cuda compilation tools, release 13.0, V13.0.88
// Based on NVVM 20.0.0
//

.version 9.0
.target sm_100
.address_size 64

	// .globl	_Z18what_is_my_id_2d_APjS_S_S_S_S_S_S_S_S_

.visible .entry _Z18what_is_my_id_2d_APjS_S_S_S_S_S_S_S_S_(
	.param .u64 .ptr .align 1 _Z18what_is_my_id_2d_APjS_S_S_S_S_S_S_S_S__param_0,
	.param .u64 .ptr .align 1 _Z18what_is_my_id_2d_APjS_S_S_S_S_S_S_S_S__param_1,
	.param .u64 .ptr .align 1 _Z18what_is_my_id_2d_APjS_S_S_S_S_S_S_S_S__param_2,
	.param .u64 .ptr .align 1 _Z18what_is_my_id_2d_APjS_S_S_S_S_S_S_S_S__param_3,
	.param .u64 .ptr .align 1 _Z18what_is_my_id_2d_APjS_S_S_S_S_S_S_S_S__param_4,
	.param .u64 .ptr .align 1 _Z18what_is_my_id_2d_APjS_S_S_S_S_S_S_S_S__param_5,
	.param .u64 .ptr .align 1 _Z18what_is_my_id_2d_APjS_S_S_S_S_S_S_S_S__param_6,
	.param .u64 .ptr .align 1 _Z18what_is_my_id_2d_APjS_S_S_S_S_S_S_S_S__param_7,
	.param .u64 .ptr .align 1 _Z18what_is_my_id_2d_APjS_S_S_S_S_S_S_S_S__param_8,
	.param .u64 .ptr .align 1 _Z18what_is_my_id_2d_APjS_S_S_S_S_S_S_S_S__param_9
)
{
	.reg .b32 	%r<13>;
	.reg .b64 	%rd<32>;

	ld.param.u64 	%rd1, [_Z18what_is_my_id_2d_APjS_S_S_S_S_S_S_S_S__param_0];
	ld.param.u64 	%rd2, [_Z18what_is_my_id_2d_APjS_S_S_S_S_S_S_S_S__param_1];
	ld.param.u64 	%rd3, [_Z18what_is_my_id_2d_APjS_S_S_S_S_S_S_S_S__param_2];
	ld.param.u64 	%rd4, [_Z18what_is_my_id_2d_APjS_S_S_S_S_S_S_S_S__param_3];
	ld.param.u64 	%rd5, [_Z18what_is_my_id_2d_APjS_S_S_S_S_S_S_S_S__param_4];
	ld.param.u64 	%rd6, [_Z18what_is_my_id_2d_APjS_S_S_S_S_S_S_S_S__param_5];
	ld.param.u64 	%rd7, [_Z18what_is_my_id_2d_APjS_S_S_S_S_S_S_S_S__param_6];
	ld.param.u64 	%rd8, [_Z18what_is_my_id_2d_APjS_S_S_S_S_S_S_S_S__param_7];
	ld.param.u64 	%rd9, [_Z18what_is_my_id_2d_APjS_S_S_S_S_S_S_S_S__param_8];
	ld.param.u64 	%rd10, [_Z18what_is_my_id_2d_APjS_S_S_S_S_S_S_S_S__param_9];
	cvta.to.global.u64 	%rd11, %rd10;
	cvta.to.global.u64 	%rd12, %rd9;
	cvta.to.global.u64 	%rd13, %rd8;
	cvta.to.global.u64 	%rd14, %rd7;
	cvta.to.global.u64 	%rd15, %rd6;
	cvta.to.global.u64 	%rd16, %rd5;
	cvta.to.global.u64 	%rd17, %rd4;
	cvta.to.global.u64 	%rd18, %rd3;
	cvta.to.global.u64 	%rd19, %rd2;
	cvta.to.global.u64 	%rd20, %rd1;
	mov.u32 	%r1, %ctaid.x;
	mov.u32 	%r2, %ntid.x;
	mov.u32 	%r3, %tid.x;
	mad.lo.s32 	%r4, %r1, %r2, %r3;
	mov.u32 	%r5, %ctaid.y;
	mov.u32 	%r6, %ntid.y;
	mov.u32 	%r7, %tid.y;
	mad.lo.s32 	%r8, %r5, %r6, %r7;
	mov.u32 	%r9, %nctaid.x;
	mul.lo.s32 	%r10, %r9, %r2;
	mad.lo.s32 	%r11, %r10, %r8, %r4;
	mul.wide.u32 	%rd21, %r11, 4;
	add.s64 	%rd22, %rd20, %rd21;
	st.global.u32 	[%rd22], %r1;
	add.s64 	%rd23, %rd19, %rd21;
	st.global.u32 	[%rd23], %r5;
	add.s64 	%rd24, %rd18, %rd21;
	st.global.u32 	[%rd24], %r3;
	add.s64 	%rd25, %rd17, %rd21;
	st.global.u32 	[%rd25], %r11;
	add.s64 	%rd26, %rd16, %rd21;
	st.global.u32 	[%rd26], %r4;
	add.s64 	%rd27, %rd15, %rd21;
	st.global.u32 	[%rd27], %r8;
	add.s64 	%rd28, %rd14, %rd21;
	st.global.u32 	[%rd28], %r9;
	mov.u32 	%r12, %nctaid.y;
	add.s64 	%rd29, %rd13, %rd21;
	st.global.u32 	[%rd29], %r12;
	add.s64 	%rd30, %rd12, %rd21;
	st.global.u32 	[%rd30], %r2;
	add.s64 	%rd31, %rd11, %rd21;
	st.global.u32 	[%rd31], %r6;
	ret;

}


// ===== COMPILED SASS (sm_100) =====

	.target	sm_100

	.elftype	@"ET_EXEC"


//--------------------- .note.nv.tkinfo           --------------------------
	.section	.note.nv.tkinfo,"",@"SHT_NOTE"
	.sectionflags	@"SHF_NOTE_NV_TKINFO"
	.tkinfo
        /*0018*/ 	.word	0x00000002
        /*0030*/ 	.string	""
        /*0030*/ 	.string	"ptxas"
        /*0030*/ 	.string	"Cuda compilation tools, release 13.0, V13.0.88"
        /*0030*/ 	.string	"Build cuda_13.0.r13.0/compiler.36424714_0"
        /*0030*/ 	.string	"-arch sm_100 -m 64 "



//--------------------- .note.nv.cuinfo           --------------------------
	.section	.note.nv.cuinfo,"",@"SHT_NOTE"
	.sectionflags	@"SHF_NOTE_NV_CUINFO"
        /*0018*/ 	.short	0x0002
        /*001a*/ 	.short	0x0064
        /*001c*/ 	.short	0x0082
	.zero		2


//--------------------- .nv.info                  --------------------------
	.section	.nv.info,"",@"SHT_CUDA_INFO"
	.align	4


	//----- nvinfo : EIATTR_REGCOUNT
	.align		4
        /*0000*/ 	.byte	0x04, 0x2f
        /*0002*/ 	.short	(.L_1 - .L_0)
	.align		4
.L_0:
        /*0004*/ 	.word	index@(_Z18what_is_my_id_2d_APjS_S_S_S_S_S_S_S_S_)
        /*0008*/ 	.word	0x00000020


	//----- nvinfo : EIATTR_FRAME_SIZE
	.align		4
.L_1:
        /*000c*/ 	.byte	0x04, 0x11
        /*000e*/ 	.short	(.L_3 - .L_2)
	.align		4
.L_2:
        /*0010*/ 	.word	index@(_Z18what_is_my_id_2d_APjS_S_S_S_S_S_S_S_S_)
        /*0014*/ 	.word	0x00000000


	//----- nvinfo : EIATTR_MIN_STACK_SIZE
	.align		4
.L_3:
        /*0018*/ 	.byte	0x04, 0x12
        /*001a*/ 	.short	(.L_5 - .L_4)
	.align		4
.L_4:
        /*001c*/ 	.word	index@(_Z18what_is_my_id_2d_APjS_S_S_S_S_S_S_S_S_)
        /*0020*/ 	.word	0x00000000
.L_5:


//--------------------- .nv.compat                --------------------------
	.section	.nv.compat,"",@"SHT_CUDA_COMPAT_INFO"
	.align	4
        /*0000*/ 	.byte	0x02, 0x09, 0x00, 0x00, 0x02, 0x02, 0x01, 0x00, 0x02, 0x05, 0x05, 0x00, 0x03, 0x07, 0x01, 0x01
        /*0010*/ 	.byte	0x02, 0x03, 0x00, 0x00, 0x02, 0x06, 0x01, 0x00, 0x04, 0x0b, 0x08, 0x00, 0x09, 0x00, 0x00, 0x00
        /*0020*/ 	.byte	0x00, 0x00, 0x00, 0x00


//--------------------- .nv.info._Z18what_is_my_id_2d_APjS_S_S_S_S_S_S_S_S_ --------------------------
	.section	.nv.info._Z18what_is_my_id_2d_APjS_S_S_S_S_S_S_S_S_,"",@"SHT_CUDA_INFO"
	.sectionflags	@""
	.align	4


	//----- nvinfo : EIATTR_CUDA_API_VERSION
	.align		4
        /*0000*/ 	.byte	0x04, 0x37
        /*0002*/ 	.short	(.L_7 - .L_6)
.L_6:
        /*0004*/ 	.word	0x00000082


	//----- nvinfo : EIATTR_KPARAM_INFO
	.align		4
.L_7:
        /*0008*/ 	.byte	0x04, 0x17
        /*000a*/ 	.short	(.L_9 - .L_8)
.L_8:
        /*000c*/ 	.word	0x00000000
        /*0010*/ 	.short	0x0009
        /*0012*/ 	.short	0x0048
        /*0014*/ 	.byte	0x00, 0xf5, 0x21, 0x00


	//----- nvinfo : EIATTR_KPARAM_INFO
	.align		4
.L_9:
        /*0018*/ 	.byte	0x04, 0x17
        /*001a*/ 	.short	(.L_11 - .L_10)
.L_10:
        /*001c*/ 	.word	0x00000000
        /*0020*/ 	.short	0x0008
        /*0022*/ 	.short	0x0040
        /*0024*/ 	.byte	0x00, 0xf5, 0x21, 0x00


	//----- nvinfo : EIATTR_KPARAM_INFO
	.align		4
.L_11:
        /*0028*/ 	.byte	0x04, 0x17
        /*002a*/ 	.short	(.L_13 - .L_12)
.L_12:
        /*002c*/ 	.word	0x00000000
        /*0030*/ 	.short	0x0007
        /*0032*/ 	.short	0x0038
        /*0034*/ 	.byte	0x00, 0xf5, 0x21, 0x00


	//----- nvinfo : EIATTR_KPARAM_INFO
	.align		4
.L_13:
        /*0038*/ 	.byte	0x04, 0x17
        /*003a*/ 	.short	(.L_15 - .L_14)
.L_14:
        /*003c*/ 	.word	0x00000000
        /*0040*/ 	.short	0x0006
        /*0042*/ 	.short	0x0030
        /*0044*/ 	.byte	0x00, 0xf5, 0x21, 0x00


	//----- nvinfo : EIATTR_KPARAM_INFO
	.align		4
.L_15:
        /*0048*/ 	.byte	0x04, 0x17
        /*004a*/ 	.short	(.L_17 - .L_16)
.L_16:
        /*004c*/ 	.word	0x00000000
        /*0050*/ 	.short	0x0005
        /*0052*/ 	.short	0x0028
        /*0054*/ 	.byte	0x00, 0xf5, 0x21, 0x00


	//----- nvinfo : EIATTR_KPARAM_INFO
	.align		4
.L_17:
        /*0058*/ 	.byte	0x04, 0x17
        /*005a*/ 	.short	(.L_19 - .L_18)
.L_18:
        /*005c*/ 	.word	0x00000000
        /*0060*/ 	.short	0x0004
        /*0062*/ 	.short	0x0020
        /*0064*/ 	.byte	0x00, 0xf5, 0x21, 0x00


	//----- nvinfo : EIATTR_KPARAM_INFO
	.align		4
.L_19:
        /*0068*/ 	.byte	0x04, 0x17
        /*006a*/ 	.short	(.L_21 - .L_20)
.L_20:
        /*006c*/ 	.word	0x00000000
        /*0070*/ 	.short	0x0003
        /*0072*/ 	.short	0x0018
        /*0074*/ 	.byte	0x00, 0xf5, 0x21, 0x00


	//----- nvinfo : EIATTR_KPARAM_INFO
	.align		4
.L_21:
        /*0078*/ 	.byte	0x04, 0x17
        /*007a*/ 	.short	(.L_23 - .L_22)
.L_22:
        /*007c*/ 	.word	0x00000000
        /*0080*/ 	.short	0x0002
        /*0082*/ 	.short	0x0010
        /*0084*/ 	.byte	0x00, 0xf5, 0x21, 0x00


	//----- nvinfo : EIATTR_KPARAM_INFO
	.align		4
.L_23:
        /*0088*/ 	.byte	0x04, 0x17
        /*008a*/ 	.short	(.L_25 - .L_24)
.L_24:
        /*008c*/ 	.word	0x00000000
        /*0090*/ 	.short	0x0001
        /*0092*/ 	.short	0x0008
        /*0094*/ 	.byte	0x00, 0xf5, 0x21, 0x00


	//----- nvinfo : EIATTR_KPARAM_INFO
	.align		4
.L_25:
        /*0098*/ 	.byte	0x04, 0x17
        /*009a*/ 	.short	(.L_27 - .L_26)
.L_26:
        /*009c*/ 	.word	0x00000000
        /*00a0*/ 	.short	0x0000
        /*00a2*/ 	.short	0x0000
        /*00a4*/ 	.byte	0x00, 0xf5, 0x21, 0x00


	//----- nvinfo : EIATTR_SPARSE_MMA_MASK
	.align		4
.L_27:
        /*00a8*/ 	.byte	0x03, 0x50
        /*00aa*/ 	.short	0x0000


	//----- nvinfo : EIATTR_MAXREG_COUNT
	.align		4
        /*00ac*/ 	.byte	0x03, 0x1b
        /*00ae*/ 	.short	0x00ff


	//----- nvinfo : EIATTR_MERCURY_ISA_VERSION
	.align		4
        /*00b0*/ 	.byte	0x03, 0x5f
        /*00b2*/ 	.short	0x0101


	//----- nvinfo : EIATTR_VRC_CTA_INIT_COUNT
	.align		4
        /*00b4*/ 	.byte	0x02, 0x4a
	.zero		1
	.zero		1


	//----- nvinfo : EIATTR_EXIT_INSTR_OFFSETS
	.align		4
        /*00b8*/ 	.byte	0x04, 0x1c
        /*00ba*/ 	.short	(.L_29 - .L_28)


	//   ....[0]....
.L_28:
        /*00bc*/ 	.word	0x000002c0


	//----- nvinfo : EIATTR_CBANK_PARAM_SIZE
	.align		4
.L_29:
        /*00c0*/ 	.byte	0x03, 0x19
        /*00c2*/ 	.short	0x0050


	//----- nvinfo : EIATTR_PARAM_CBANK
	.align		4
        /*00c4*/ 	.byte	0x04, 0x0a
        /*00c6*/ 	.short	(.L_31 - .L_30)
	.align		4
.L_30:
        /*00c8*/ 	.word	index@(.nv.constant0._Z18what_is_my_id_2d_APjS_S_S_S_S_S_S_S_S_)
        /*00cc*/ 	.short	0x0380
        /*00ce*/ 	.short	0x0050


	//----- nvinfo : EIATTR_SW_WAR
	.align		4
.L_31:
        /*00d0*/ 	.byte	0x04, 0x36
        /*00d2*/ 	.short	(.L_33 - .L_32)
.L_32:
        /*00d4*/ 	.word	0x00000008
.L_33:


//--------------------- .nv.callgraph             --------------------------
	.section	.nv.callgraph,"",@"SHT_CUDA_CALLGRAPH"
	.align	4
	.sectionentsize	8
	.align		4
        /*0000*/ 	.word	0x00000000
	.align		4
        /*0004*/ 	.word	0xffffffff
	.align		4
        /*0008*/ 	.word	0x00000000
	.align		4
        /*000c*/ 	.word	0xfffffffe
	.align		4
        /*0010*/ 	.word	0x00000000
	.align		4
        /*0014*/ 	.word	0xfffffffd
	.align		4
        /*0018*/ 	.word	0x00000000
	.align		4
        /*001c*/ 	.word	0xfffffffc


//--------------------- .text._Z18what_is_my_id_2d_APjS_S_S_S_S_S_S_S_S_ --------------------------
	.section	.text._Z18what_is_my_id_2d_APjS_S_S_S_S_S_S_S_S_,"ax",@progbits
	.align	128
        .global         _Z18what_is_my_id_2d_APjS_S_S_S_S_S_S_S_S_
        .type           _Z18what_is_my_id_2d_APjS_S_S_S_S_S_S_S_S_,@function
        .size           _Z18what_is_my_id_2d_APjS_S_S_S_S_S_S_S_S_,(.L_x_1 - _Z18what_is_my_id_2d_APjS_S_S_S_S_S_S_S_S_)
        .other          _Z18what_is_my_id_2d_APjS_S_S_S_S_S_S_S_S_,@"STO_CUDA_ENTRY STV_DEFAULT"
_Z18what_is_my_id_2d_APjS_S_S_S_S_S_S_S_S_:
.text._Z18what_is_my_id_2d_APjS_S_S_S_S_S_S_S_S_:
[----:B------:R-:W-:Y:S01]  /*0000*/  LDC R1, c[0x0][0x37c] ;  /* 0x0000df00ff017b82 */ /* 0x000fe20000000800 */
[----:B------:R-:W0:Y:S07]  /*0010*/  S2R R3, SR_CTAID.Y ;  /* 0x0000000000037919 */ /* 0x000e2e0000002600 */
[----:B------:R-:W1:Y:S01]  /*0020*/  LDC R2, c[0x0][0x360] ;  /* 0x0000d800ff027b82 */ /* 0x000e620000000800 */
[----:B------:R-:W2:Y:S01]  /*0030*/  LDCU.64 UR4, c[0x0][0x358] ;  /* 0x00006b00ff0477ac */ /* 0x000ea20008000a00 */
[----:B------:R-:W1:Y:S01]  /*0040*/  S2R R24, SR_CTAID.X ;  /* 0x0000000000187919 */ /* 0x000e620000002500 */
[----:B------:R-:W1:Y:S05]  /*0050*/  S2R R25, SR_TID.X ;  /* 0x0000000000197919 */ /* 0x000e6a0000002100 */
[----:B------:R-:W0:Y:S01]  /*0060*/  LDC R0, c[0x0][0x364] ;  /* 0x0000d900ff007b82 */ /* 0x000e220000000800 */
[----:B------:R-:W0:Y:S07]  /*0070*/  S2R R4, SR_TID.Y ;  /* 0x0000000000047919 */ /* 0x000e2e0000002200 */
[----:B------:R-:W3:Y:S08]  /*0080*/  LDC R5, c[0x0][0x370] ;  /* 0x0000dc00ff057b82 */ /* 0x000ef00000000800 */
[----:B------:R-:W4:Y:S08]  /*0090*/  LDC.64 R12, c[0x0][0x388] ;  /* 0x0000e200ff0c7b82 */ /* 0x000f300000000a00 */
[----:B------:R-:W5:Y:S01]  /*00a0*/  LDC.64 R14, c[0x0][0x380] ;  /* 0x0000e000ff0e7b82 */ /* 0x000f620000000a00 */
[----:B-1----:R-:W-:-:S07]  /*00b0*/  IMAD R7, R24, R2, R25 ;  /* 0x0000000218077224 */ /* 0x002fce00078e0219 */
[----:B------:R-:W1:Y:S01]  /*00c0*/  LDC.64 R22, c[0x0][0x390] ;  /* 0x0000e400ff167b82 */ /* 0x000e620000000a00 */
[----:B---3--:R-:W-:Y:S02]  /*00d0*/  IMAD R6, R2, R5, RZ ;  /* 0x0000000502067224 */ /* 0x008fe400078e02ff */
[----:B0-----:R-:W-:-:S04]  /*00e0*/  IMAD R4, R3, R0, R4 ;  /* 0x0000000003047224 */ /* 0x001fc800078e0204 */
[----:B------:R-:W-:Y:S01]  /*00f0*/  IMAD R6, R4, R6, R7 ;  /* 0x0000000604067224 */ /* 0x000fe200078e0207 */
[----:B------:R-:W0:Y:S03]  /*0100*/  LDC.64 R8, c[0x0][0x398] ;  /* 0x0000e600ff087b82 */ /* 0x000e260000000a00 */
[----:B----4-:R-:W-:-:S05]  /*0110*/  IMAD.WIDE.U32 R28, R6, 0x4, R12 ;  /* 0x00000004061c7825 */ /* 0x010fca00078e000c */
[----:B------:R-:W3:Y:S01]  /*0120*/  LDC.64 R10, c[0x0][0x3a0] ;  /* 0x0000e800ff0a7b82 */ /* 0x000ee20000000a00 */
[----:B-----5:R-:W-:-:S05]  /*0130*/  IMAD.WIDE.U32 R26, R6, 0x4, R14 ;  /* 0x00000004061a7825 */ /* 0x020fca00078e000e */
[----:B--2---:R-:W-:Y:S02]  /*0140*/  STG.E desc[UR4][R26.64], R24 ;  /* 0x000000181a007986 */ /* 0x004fe4000c101904 */
[----:B------:R-:W2:Y:S01]  /*0150*/  LDC.64 R12, c[0x0][0x3a8] ;  /* 0x0000ea00ff0c7b82 */ /* 0x000ea20000000a00 */
[C---:B-1----:R-:W-:Y:S01]  /*0160*/  IMAD.WIDE.U32 R22, R6.reuse, 0x4, R22 ;  /* 0x0000000406167825 */ /* 0x042fe200078e0016 */
[----:B------:R1:W-:Y:S04]  /*0170*/  STG.E desc[UR4][R28.64], R3 ;  /* 0x000000031c007986 */ /* 0x0003e8000c101904 */
[----:B------:R-:W-:Y:S02]  /*0180*/  STG.E desc[UR4][R22.64], R25 ;  /* 0x0000001916007986 */ /* 0x000fe4000c101904 */
[----:B------:R-:W4:Y:S01]  /*0190*/  LDC.64 R14, c[0x0][0x3b0] ;  /* 0x0000ec00ff0e7b82 */ /* 0x000f220000000a00 */
[----:B0-----:R-:W-:-:S05]  /*01a0*/  IMAD.WIDE.U32 R8, R6, 0x4, R8 ;  /* 0x0000000406087825 */ /* 0x001fca00078e0008 */
[----:B------:R-:W-:Y:S02]  /*01b0*/  STG.E desc[UR4][R8.64], R6 ;  /* 0x0000000608007986 */ /* 0x000fe4000c101904 */
[----:B------:R-:W0:Y:S01]  /*01c0*/  LDC.64 R16, c[0x0][0x3b8] ;  /* 0x0000ee00ff107b82 */ /* 0x000e220000000a00 */
[----:B---3--:R-:W-:-:S05]  /*01d0*/  IMAD.WIDE.U32 R10, R6, 0x4, R10 ;  /* 0x00000004060a7825 */ /* 0x008fca00078e000a */
[----:B------:R-:W-:Y:S02]  /*01e0*/  STG.E desc[UR4][R10.64], R7 ;  /* 0x000000070a007986 */ /* 0x000fe4000c101904 */
[----:B------:R-:W3:Y:S01]  /*01f0*/  LDC.64 R18, c[0x0][0x3c0] ;  /* 0x0000f000ff127b82 */ /* 0x000ee20000000a00 */
[----:B--2---:R-:W-:-:S05]  /*0200*/  IMAD.WIDE.U32 R12, R6, 0x4, R12 ;  /* 0x00000004060c7825 */ /* 0x004fca00078e000c */
[----:B------:R-:W-:Y:S02]  /*0210*/  STG.E desc[UR4][R12.64], R4 ;  /* 0x000000040c007986 */ /* 0x000fe4000c101904 */
[----:B------:R-:W2:Y:S01]  /*0220*/  LDC.64 R20, c[0x0][0x3c8] ;  /* 0x0000f200ff147b82 */ /* 0x000ea20000000a00 */
[----:B----4-:R-:W-:-:S05]  /*0230*/  IMAD.WIDE.U32 R14, R6, 0x4, R14 ;  /* 0x00000004060e7825 */ /* 0x010fca00078e000e */
[----:B------:R-:W-:Y:S02]  /*0240*/  STG.E desc[UR4][R14.64], R5 ;  /* 0x000000050e007986 */ /* 0x000fe4000c101904 */
[----:B-1----:R-:W1:Y:S01]  /*0250*/  LDC R3, c[0x0][0x374] ;  /* 0x0000dd00ff037b82 */ /* 0x002e620000000800 */
[----:B0-----:R-:W-:-:S04]  /*0260*/  IMAD.WIDE.U32 R16, R6, 0x4, R16 ;  /* 0x0000000406107825 */ /* 0x001fc800078e0010 */
[----:B---3--:R-:W-:-:S04]  /*0270*/  IMAD.WIDE.U32 R18, R6, 0x4, R18 ;  /* 0x0000000406127825 */ /* 0x008fc800078e0012 */
[----:B--2---:R-:W-:Y:S01]  /*0280*/  IMAD.WIDE.U32 R20, R6, 0x4, R20 ;  /* 0x0000000406147825 */ /* 0x004fe200078e0014 */
[----:B-1----:R-:W-:Y:S04]  /*0290*/  STG.E desc[UR4][R16.64], R3 ;  /* 0x0000000310007986 */ /* 0x002fe8000c101904 */
[----:B------:R-:W-:Y:S04]  /*02a0*/  STG.E desc[UR4][R18.64], R2 ;  /* 0x0000000212007986 */ /* 0x000fe8000c101904 */
[----:B------:R-:W-:Y:S01]  /*02b0*/  STG.E desc[UR4][R20.64], R0 ;  /* 0x0000000014007986 */ /* 0x000fe2000c101904 */
[----:B------:R-:W-:Y:S05]  /*02c0*/  EXIT ;  /* 0x000000000000794d */ /* 0x000fea0003800000 */
.L_x_0:
[----:B------:R-:W-:-:S00]  /*02d0*/  BRA `(.L_x_0) ;  /* 0xfffffffc00fc7947 */ /* 0x000fc0000383ffff */
[----:B------:R-:W-:-:S00]  /*02e0*/  NOP ;  /* 0x0000000000007918 */ /* 0x000fc00000000000 */
        /* <DEDUP_REMOVED lines=9> */
.L_x_1:


//--------------------- .nv.shared.reserved.0     --------------------------
	.section	.nv.shared.reserved.0,"aw",@nobits
	.weak		__nv_reservedSMEM_offset_0_alias
	.size		__nv_reservedSMEM_offset_0_alias, 0, 64
	.other		__nv_reservedSMEM_offset_0_alias,@"STO_CUDA_RESERVED_SHARED STV_DEFAULT"
__nv_reservedSMEM_offset_0_alias:
	.zero		0
	.zero		64


//--------------------- .nv.constant0._Z18what_is_my_id_2d_APjS_S_S_S_S_S_S_S_S_ --------------------------
	.section	.nv.constant0._Z18what_is_my_id_2d_APjS_S_S_S_S_S_S_S_S_,"a",@progbits
	.sectionflags	@""
	.align	4
.nv.constant0._Z18what_is_my_id_2d_APjS_S_S_S_S_S_S_S_S_:
	.zero		976


//--------------------- SYMBOLS --------------------------

	.type		.nv.reservedSmem.offset0,@object
	.size		.nv.reservedSmem.offset0,0x4
